	.headerflags	@"EF_CUDA_TEXMODE_UNIFIED EF_CUDA_64BIT_ADDRESS EF_CUDA_ACCELERATORS EF_CUDA_SM90 EF_CUDA_VIRTUAL_SM(EF_CUDA_SM90)"
	.elftype	@"ET_EXEC"


//--------------------- .nv.info                  --------------------------
	.section	.nv.info,"",@"SHT_CUDA_INFO"
	.align	4


	//----- nvinfo : EIATTR_REGCOUNT
	.align		4
        /*0000*/ 	.byte	0x04, 0x2f
        /*0002*/ 	.short	(.L_1 - .L_0)
	.align		4
.L_0:
        /*0004*/ 	.word	index@(triton_poi_fused_cat_23)
        /*0008*/ 	.word	0x00000018


	//----- nvinfo : EIATTR_MIN_STACK_SIZE
	.align		4
.L_1:
        /*000c*/ 	.byte	0x04, 0x12
        /*000e*/ 	.short	(.L_3 - .L_2)
	.align		4
.L_2:
        /*0010*/ 	.word	index@(triton_poi_fused_cat_23)
        /*0014*/ 	.word	0x00000000


	//----- nvinfo : EIATTR_FRAME_SIZE
	.align		4
.L_3:
        /*0018*/ 	.byte	0x04, 0x11
        /*001a*/ 	.short	(.L_5 - .L_4)
	.align		4
.L_4:
        /*001c*/ 	.word	index@(triton_poi_fused_cat_23)
        /*0020*/ 	.word	0x00000000


	//----- nvinfo : EIATTR_MIN_STACK_SIZE
	.align		4
.L_5:
        /*0024*/ 	.byte	0x04, 0x12
        /*0026*/ 	.short	(.L_7 - .L_6)
	.align		4
.L_6:
        /*0028*/ 	.word	index@(triton_poi_fused_cat_23)
        /*002c*/ 	.word	0x00000000
.L_7:


//--------------------- .nv.info.triton_poi_fused_cat_23 --------------------------
	.section	.nv.info.triton_poi_fused_cat_23,"",@"SHT_CUDA_INFO"
	.sectionflags	@""
	.align	4


	//----- nvinfo : EIATTR_CUDA_API_VERSION
	.align		4
        /*0000*/ 	.byte	0x04, 0x37
        /*0002*/ 	.short	(.L_9 - .L_8)
.L_8:
        /*0004*/ 	.word	0x0000007c


	//----- nvinfo : EIATTR_KPARAM_INFO
	.align		4
.L_9:
        /*0008*/ 	.byte	0x04, 0x17
        /*000a*/ 	.short	(.L_11 - .L_10)
.L_10:
        /*000c*/ 	.word	0x00000000
        /*0010*/ 	.short	0x0009
        /*0012*/ 	.short	0x0048
        /*0014*/ 	.byte	0x00, 0xf0, 0x11, 0x00


	//----- nvinfo : EIATTR_KPARAM_INFO
	.align		4
.L_11:
        /*0018*/ 	.byte	0x04, 0x17
        /*001a*/ 	.short	(.L_13 - .L_12)
.L_12:
        /*001c*/ 	.word	0x00000000
        /*0020*/ 	.short	0x0008
        /*0022*/ 	.short	0x0040
        /*0024*/ 	.byte	0x00, 0xf4, 0x21, 0x00


	//----- nvinfo : EIATTR_KPARAM_INFO
	.align		4
.L_13:
        /*0028*/ 	.byte	0x04, 0x17
        /*002a*/ 	.short	(.L_15 - .L_14)
.L_14:
        /*002c*/ 	.word	0x00000000
        /*0030*/ 	.short	0x0007
        /*0032*/ 	.short	0x0038
        /*0034*/ 	.byte	0x00, 0xf4, 0x21, 0x00


	//----- nvinfo : EIATTR_KPARAM_INFO
	.align		4
.L_15:
        /*0038*/ 	.byte	0x04, 0x17
        /*003a*/ 	.short	(.L_17 - .L_16)
.L_16:
        /*003c*/ 	.word	0x00000000
        /*0040*/ 	.short	0x0006
        /*0042*/ 	.short	0x0030
        /*0044*/ 	.byte	0x00, 0xf4, 0x21, 0x00


	//----- nvinfo : EIATTR_KPARAM_INFO
	.align		4
.L_17:
        /*0048*/ 	.byte	0x04, 0x17
        /*004a*/ 	.short	(.L_19 - .L_18)
.L_18:
        /*004c*/ 	.word	0x00000000
        /*0050*/ 	.short	0x0005
        /*0052*/ 	.short	0x0028
        /*0054*/ 	.byte	0x00, 0xf4, 0x21, 0x00


	//----- nvinfo : EIATTR_KPARAM_INFO
	.align		4
.L_19:
        /*0058*/ 	.byte	0x04, 0x17
        /*005a*/ 	.short	(.L_21 - .L_20)
.L_20:
        /*005c*/ 	.word	0x00000000
        /*0060*/ 	.short	0x0004
        /*0062*/ 	.short	0x0020
        /*0064*/ 	.byte	0x00, 0xf4, 0x21, 0x00


	//----- nvinfo : EIATTR_KPARAM_INFO
	.align		4
.L_21:
        /*0068*/ 	.byte	0x04, 0x17
        /*006a*/ 	.short	(.L_23 - .L_22)
.L_22:
        /*006c*/ 	.word	0x00000000
        /*0070*/ 	.short	0x0003
        /*0072*/ 	.short	0x0018
        /*0074*/ 	.byte	0x00, 0xf4, 0x21, 0x00


	//----- nvinfo : EIATTR_KPARAM_INFO
	.align		4
.L_23:
        /*0078*/ 	.byte	0x04, 0x17
        /*007a*/ 	.short	(.L_25 - .L_24)
.L_24:
        /*007c*/ 	.word	0x00000000
        /*0080*/ 	.short	0x0002
        /*0082*/ 	.short	0x0010
        /*0084*/ 	.byte	0x00, 0xf4, 0x21, 0x00


	//----- nvinfo : EIATTR_KPARAM_INFO
	.align		4
.L_25:
        /*0088*/ 	.byte	0x04, 0x17
        /*008a*/ 	.short	(.L_27 - .L_26)
.L_26:
        /*008c*/ 	.word	0x00000000
        /*0090*/ 	.short	0x0001
        /*0092*/ 	.short	0x0008
        /*0094*/ 	.byte	0x00, 0xf4, 0x21, 0x00


	//----- nvinfo : EIATTR_KPARAM_INFO
	.align		4
.L_27:
        /*0098*/ 	.byte	0x04, 0x17
        /*009a*/ 	.short	(.L_29 - .L_28)
.L_28:
        /*009c*/ 	.word	0x00000000
        /*00a0*/ 	.short	0x0000
        /*00a2*/ 	.short	0x0000
        /*00a4*/ 	.byte	0x00, 0xf4, 0x21, 0x00


	//----- nvinfo : EIATTR_SPARSE_MMA_MASK
	.align		4
.L_29:
        /*00a8*/ 	.byte	0x03, 0x50
        /*00aa*/ 	.short	0x0000


	//----- nvinfo : EIATTR_MAXREG_COUNT
	.align		4
        /*00ac*/ 	.byte	0x03, 0x1b
        /*00ae*/ 	.short	0x00ff


	//----- nvinfo : EIATTR_EXIT_INSTR_OFFSETS
	.align		4
        /*00b0*/ 	.byte	0x04, 0x1c
        /*00b2*/ 	.short	(.L_31 - .L_30)


	//   ....[0]....
.L_30:
        /*00b4*/ 	.word	0x000006f0


	//----- nvinfo : EIATTR_REQNTID
	.align		4
.L_31:
        /*00b8*/ 	.byte	0x04, 0x10
        /*00ba*/ 	.short	(.L_33 - .L_32)
.L_32:
        /*00bc*/ 	.word	0x00000080
        /*00c0*/ 	.word	0x00000001
        /*00c4*/ 	.word	0x00000001


	//----- nvinfo : EIATTR_CBANK_PARAM_SIZE
	.align		4
.L_33:
        /*00c8*/ 	.byte	0x03, 0x19
        /*00ca*/ 	.short	0x004c


	//----- nvinfo : EIATTR_PARAM_CBANK
	.align		4
        /*00cc*/ 	.byte	0x04, 0x0a
        /*00ce*/ 	.short	(.L_35 - .L_34)
	.align		4
.L_34:
        /*00d0*/ 	.word	index@(.nv.constant0.triton_poi_fused_cat_23)
        /*00d4*/ 	.short	0x0210
        /*00d6*/ 	.short	0x004c


	//----- nvinfo : EIATTR_SW_WAR
	.align		4
.L_35:
        /*00d8*/ 	.byte	0x04, 0x36
        /*00da*/ 	.short	(.L_37 - .L_36)
.L_36:
        /*00dc*/ 	.word	0x00000008
.L_37:


//--------------------- .nv.callgraph             --------------------------
	.section	.nv.callgraph,"",@"SHT_CUDA_CALLGRAPH"
	.align	4
	.sectionentsize	8
	.align		4
        /*0000*/ 	.word	0x00000000
	.align		4
        /*0004*/ 	.word	0xffffffff
	.align		4
        /*0008*/ 	.word	0x00000000
	.align		4
        /*000c*/ 	.word	0xfffffffe
	.align		4
        /*0010*/ 	.word	0x00000000
	.align		4
        /*0014*/ 	.word	0xfffffffd
	.align		4
        /*0018*/ 	.word	0x00000000
	.align		4
        /*001c*/ 	.word	0xfffffffc


//--------------------- .text.triton_poi_fused_cat_23 --------------------------
	.section	.text.triton_poi_fused_cat_23,"ax",@progbits
	.align	128
        .global         triton_poi_fused_cat_23
        .type           triton_poi_fused_cat_23,@function
        .size           triton_poi_fused_cat_23,(.L_x_1 - triton_poi_fused_cat_23)
        .other          triton_poi_fused_cat_23,@"STO_CUDA_ENTRY STV_DEFAULT"
triton_poi_fused_cat_23:
.text.triton_poi_fused_cat_23:
[----:B------:R-:W-:Y:S01]  /*0000*/  LDC R1, c[0x0][0x28] ;  /* 0x00000a00ff017b82 */ /* 0x000fe20000000800 */
[----:B------:R-:W1:Y:S07]  /*0010*/  S2R R2, SR_TID.X ;  /* 0x0000000000027919 */ /* 0x000e6e0000002100 */
[----:B------:R-:W2:Y:S01]  /*0020*/  LDC.64 R14, c[0x0][0x218] ;  /* 0x00008600ff0e7b82 */ /* 0x000ea20000000a00 */
[----:B------:R-:W-:Y:S01]  /*0030*/  ULDC.64 UR4, c[0x0][0x208] ;  /* 0x0000820000047ab9 */ /* 0x000fe20000000a00 */
[----:B------:R-:W-:Y:S01]  /*0040*/  ULDC.64 UR6, c[0x0][0x228] ;  /* 0x00008a0000067ab9 */ /* 0x000fe20000000a00 */
[----:B------:R-:W3:Y:S05]  /*0050*/  S2R R3, SR_CTAID.X ;  /* 0x0000000000037919 */ /* 0x000eea0000002500 */
[----:B------:R-:W4:Y:S08]  /*0060*/  LDC.64 R10, c[0x0][0x220] ;  /* 0x00008800ff0a7b82 */ /* 0x000f300000000a00 */
[----:B------:R-:W5:Y:S01]  /*0070*/  LDC.64 R12, c[0x0][0x230] ;  /* 0x00008c00ff0c7b82 */ /* 0x000f620000000a00 */
[----:B-1----:R-:W-:-:S05]  /*0080*/  LOP3.LUT R2, R2, 0x7f, RZ, 0xc0, !PT ;  /* 0x0000007f02027812 */ /* 0x002fca00078ec0ff */
[----:B---3--:R-:W-:-:S05]  /*0090*/  IMAD R2, R3, 0x80, R2 ;  /* 0x0000008003027824 */ /* 0x008fca00078e0202 */
[----:B------:R-:W-:-:S04]  /*00a0*/  SHF.R.S32.HI R7, RZ, 0x1f, R2 ;  /* 0x0000001fff077819 */ /* 0x000fc80000011402 */
[CC--:B------:R-:W-:Y:S02]  /*00b0*/  LEA.HI R0, R7.reuse, R2.reuse, RZ, 0x6 ;  /* 0x0000000207007211 */ /* 0x0c0fe400078f30ff */
[----:B------:R-:W-:Y:S02]  /*00c0*/  LEA.HI R5, R7, R2, RZ, 0x3 ;  /* 0x0000000207057211 */ /* 0x000fe400078f18ff */
[----:B------:R-:W-:Y:S02]  /*00d0*/  SHF.R.S32.HI R3, RZ, 0x6, R0 ;  /* 0x00000006ff037819 */ /* 0x000fe40000011400 */
[----:B------:R-:W-:Y:S02]  /*00e0*/  SHF.R.S32.HI R6, RZ, 0x3, R5 ;  /* 0x00000003ff067819 */ /* 0x000fe40000011405 */
[----:B------:R-:W-:Y:S02]  /*00f0*/  LEA.HI R4, R3, R3, RZ, 0x6 ;  /* 0x0000000303047211 */ /* 0x000fe400078f30ff */
[----:B------:R-:W-:-:S02]  /*0100*/  LEA.HI R8, R6, R6, RZ, 0x3 ;  /* 0x0000000606087211 */ /* 0x000fc400078f18ff */
[----:B------:R-:W-:Y:S02]  /*0110*/  LOP3.LUT R4, R4, 0xffffffc0, RZ, 0xc0, !PT ;  /* 0xffffffc004047812 */ /* 0x000fe400078ec0ff */
[----:B------:R-:W-:Y:S02]  /*0120*/  LOP3.LUT R9, R8, 0xfffffff8, RZ, 0xc0, !PT ;  /* 0xfffffff808097812 */ /* 0x000fe400078ec0ff */
[----:B------:R-:W-:Y:S01]  /*0130*/  LOP3.LUT R5, R5, 0xfffffff8, RZ, 0xc0, !PT ;  /* 0xfffffff805057812 */ /* 0x000fe200078ec0ff */
[----:B------:R-:W-:Y:S02]  /*0140*/  IMAD.IADD R3, R3, 0x1, -R4 ;  /* 0x0000000103037824 */ /* 0x000fe400078e0a04 */
[----:B------:R-:W-:Y:S01]  /*0150*/  IMAD.IADD R4, R6, 0x1, -R9 ;  /* 0x0000000106047824 */ /* 0x000fe200078e0a09 */
[----:B------:R-:W-:Y:S01]  /*0160*/  CS2R R8, SRZ ;  /* 0x0000000000087805 */ /* 0x000fe2000001ff00 */
[----:B------:R-:W-:Y:S01]  /*0170*/  IMAD.IADD R5, R2, 0x1, -R5 ;  /* 0x0000000102057824 */ /* 0x000fe200078e0a05 */
[----:B------:R-:W-:Y:S01]  /*0180*/  ISETP.GE.AND P0, PT, R3, 0x20, PT ;  /* 0x000000200300780c */ /* 0x000fe20003f06270 */
[----:B--2---:R-:W-:Y:S01]  /*0190*/  IMAD.WIDE R16, R4, 0x8, R14 ;  /* 0x0000000804107825 */ /* 0x004fe200078e020e */
[----:B------:R-:W-:-:S11]  /*01a0*/  CS2R R14, SRZ ;  /* 0x00000000000e7805 */ /* 0x000fd6000001ff00 */
[----:B------:R1:W2:Y:S01]  /*01b0*/  @!P0 LDG.E.EL.64 R8, desc[UR4][R16.64] ;  /* 0x0000000410088981 */ /* 0x0002a2000c2e1b00 */
[----:B----4-:R-:W-:Y:S01]  /*01c0*/  IMAD.WIDE R18, R5, 0x8, R10 ;  /* 0x0000000805127825 */ /* 0x010fe200078e020a */
[----:B------:R-:W-:-:S03]  /*01d0*/  CS2R R10, SRZ ;  /* 0x00000000000a7805 */ /* 0x000fc6000001ff00 */
[----:B-----5:R-:W-:Y:S01]  /*01e0*/  IMAD.WIDE R12, R5, 0x8, R12 ;  /* 0x00000008050c7825 */ /* 0x020fe200078e020c */
[----:B------:R3:W4:Y:S04]  /*01f0*/  @!P0 LDG.E.EL.64 R14, desc[UR4][R18.64] ;  /* 0x00000004120e8981 */ /* 0x000728000c2e1b00 */
[----:B------:R-:W5:Y:S01]  /*0200*/  @!P0 LDG.E.EL.64 R10, desc[UR4][R12.64] ;  /* 0x000000040c0a8981 */ /* 0x000f62000c2e1b00 */
[----:B-1----:R-:W-:Y:S01]  /*0210*/  LEA.HI R16, R7, R2, RZ, 0xc ;  /* 0x0000000207107211 */ /* 0x002fe200078f60ff */
[----:B---3--:R-:W-:Y:S01]  /*0220*/  IMAD.SHL.U32 R19, R3, 0x10, RZ ;  /* 0x0000001003137824 */ /* 0x008fe200078e00ff */
[----:B--2---:R-:W-:Y:S02]  /*0230*/  SEL R20, R9, RZ, !P0 ;  /* 0x000000ff09147207 */ /* 0x004fe40004000000 */
[----:B------:R-:W-:-:S02]  /*0240*/  SEL R21, R8, RZ, !P0 ;  /* 0x000000ff08157207 */ /* 0x000fc40004000000 */
[----:B------:R-:W-:Y:S02]  /*0250*/  SHF.R.U32.HI R9, RZ, 0x1d, R20 ;  /* 0x0000001dff097819 */ /* 0x000fe40000011614 */
[----:B----4-:R-:W-:Y:S02]  /*0260*/  SEL R6, R14, RZ, !P0 ;  /* 0x000000ff0e067207 */ /* 0x010fe40004000000 */
[----:B------:R-:W-:Y:S02]  /*0270*/  LOP3.LUT R8, R9, 0x4, RZ, 0xc0, !PT ;  /* 0x0000000409087812 */ /* 0x000fe400078ec0ff */
[----:B------:R-:W-:Y:S02]  /*0280*/  SEL R9, R15, RZ, !P0 ;  /* 0x000000ff0f097207 */ /* 0x000fe40004000000 */
[----:B------:R-:W-:Y:S02]  /*0290*/  IADD3 R21, P1, R8, R21, RZ ;  /* 0x0000001508157210 */ /* 0x000fe40007f3e0ff */
[----:B-----5:R-:W-:-:S02]  /*02a0*/  SEL R8, R11, RZ, !P0 ;  /* 0x000000ff0b087207 */ /* 0x020fc40004000000 */
[----:B------:R-:W-:Y:S01]  /*02b0*/  SEL R17, R10, RZ, !P0 ;  /* 0x000000ff0a117207 */ /* 0x000fe20004000000 */
[----:B------:R-:W-:Y:S01]  /*02c0*/  IMAD.X R20, RZ, RZ, R20, P1 ;  /* 0x000000ffff147224 */ /* 0x000fe200008e0614 */
[----:B------:R-:W-:Y:S01]  /*02d0*/  SHF.R.U32.HI R14, RZ, 0x1b, R9 ;  /* 0x0000001bff0e7819 */ /* 0x000fe20000011609 */
[----:B------:R-:W1:Y:S01]  /*02e0*/  LDC.64 R10, c[0x0][0x238] ;  /* 0x00008e00ff0a7b82 */ /* 0x000e620000000a00 */
[----:B------:R-:W-:Y:S02]  /*02f0*/  LEA R15, P2, R6, UR6, 0x2 ;  /* 0x00000006060f7c11 */ /* 0x000fe4000f8410ff */
[----:B------:R-:W-:Y:S02]  /*0300*/  SHF.R.U32.HI R12, RZ, 0x1b, R8 ;  /* 0x0000001bff0c7819 */ /* 0x000fe40000011608 */
[----:B------:R-:W-:Y:S02]  /*0310*/  LEA R13, P3, R17, UR6, 0x2 ;  /* 0x00000006110d7c11 */ /* 0x000fe4000f8610ff */
[C---:B------:R-:W-:Y:S01]  /*0320*/  SHF.L.U64.HI R20, R21.reuse, 0x4, R20 ;  /* 0x0000000415147819 */ /* 0x040fe20000010214 */
[----:B------:R-:W-:Y:S01]  /*0330*/  IMAD.SHL.U32 R21, R21, 0x10, RZ ;  /* 0x0000001015157824 */ /* 0x000fe200078e00ff */
[----:B------:R-:W-:-:S02]  /*0340*/  LOP3.LUT R14, R14, 0x10, RZ, 0xc0, !PT ;  /* 0x000000100e0e7812 */ /* 0x000fc400078ec0ff */
[----:B------:R-:W-:Y:S02]  /*0350*/  LEA.HI.X R6, R6, UR7, R9, 0x2, P2 ;  /* 0x0000000706067c11 */ /* 0x000fe400090f1409 */
[----:B------:R-:W-:Y:S02]  /*0360*/  LOP3.LUT R12, R12, 0x10, RZ, 0xc0, !PT ;  /* 0x000000100c0c7812 */ /* 0x000fe400078ec0ff */
[----:B------:R-:W-:Y:S01]  /*0370*/  LEA.HI.X R17, R17, UR7, R8, 0x2, P3 ;  /* 0x0000000711117c11 */ /* 0x000fe200098f1408 */
[----:B------:R-:W-:Y:S01]  /*0380*/  ULDC.64 UR6, c[0x0][0x248] ;  /* 0x0000920000067ab9 */ /* 0x000fe20000000a00 */
[----:B------:R-:W2:Y:S01]  /*0390*/  LDC.64 R8, c[0x0][0x210] ;  /* 0x00008400ff087b82 */ /* 0x000ea20000000a00 */
[C---:B------:R-:W-:Y:S02]  /*03a0*/  IADD3 R14, P2, P1, R21.reuse, R15, R14 ;  /* 0x0000000f150e7210 */ /* 0x040fe4000795e00e */
[----:B------:R-:W-:Y:S02]  /*03b0*/  IADD3 R12, P3, P4, R21, R13, R12 ;  /* 0x0000000d150c7210 */ /* 0x000fe40007c7e00c */
[----:B------:R-:W-:-:S02]  /*03c0*/  IADD3.X R15, R20, R6, RZ, P2, P1 ;  /* 0x00000006140f7210 */ /* 0x000fc400017e24ff */
[----:B------:R-:W-:Y:S01]  /*03d0*/  IADD3.X R13, R20, R17, RZ, P3, P4 ;  /* 0x00000011140d7210 */ /* 0x000fe20001fe84ff */
[----:B------:R-:W3:Y:S01]  /*03e0*/  LDC.64 R6, c[0x0][0x240] ;  /* 0x00009000ff067b82 */ /* 0x000ee20000000a00 */
[----:B------:R-:W-:Y:S01]  /*03f0*/  SHF.R.S32.HI R17, RZ, 0xc, R16 ;  /* 0x0000000cff117819 */ /* 0x000fe20000011410 */
[----:B------:R-:W-:Y:S01]  /*0400*/  IMAD.WIDE R14, R19, 0x4, R14 ;  /* 0x00000004130e7825 */ /* 0x000fe200078e020e */
[----:B------:R-:W-:-:S03]  /*0410*/  LOP3.LUT R16, R16, 0xfffff000, RZ, 0xc0, !PT ;  /* 0xfffff00010107812 */ /* 0x000fc600078ec0ff */
[----:B------:R-:W-:-:S04]  /*0420*/  IMAD.WIDE R18, R19, 0x4, R12 ;  /* 0x0000000413127825 */ /* 0x000fc800078e020c */
[C---:B------:R-:W-:Y:S02]  /*0430*/  IMAD.SHL.U32 R21, R17.reuse, 0x200, RZ ;  /* 0x0000020011157824 */ /* 0x040fe400078e00ff */
[----:B------:R-:W-:Y:S02]  /*0440*/  IMAD.SHL.U32 R17, R17, 0x800, RZ ;  /* 0x0000080011117824 */ /* 0x000fe400078e00ff */
[----:B------:R-:W-:-:S04]  /*0450*/  IMAD.WIDE R12, R21, 0x4, R14 ;  /* 0x00000004150c7825 */ /* 0x000fc800078e020e */
[----:B------:R-:W-:Y:S01]  /*0460*/  IMAD.WIDE R14, R21, 0x4, R18 ;  /* 0x00000004150e7825 */ /* 0x000fe200078e0212 */
[----:B------:R-:W-:-:S03]  /*0470*/  IADD3 R19, R17, R2, -R16 ;  /* 0x0000000211137210 */ /* 0x000fc60007ffe810 */
[----:B-1----:R-:W-:-:S04]  /*0480*/  IMAD.WIDE R10, R5, 0x4, R10 ;  /* 0x00000004050a7825 */ /* 0x002fc800078e020a */
[----:B--2---:R-:W-:Y:S01]  /*0490*/  IMAD.WIDE R8, R19, 0x4, R8 ;  /* 0x0000000413087825 */ /* 0x004fe200078e0208 */
[----:B------:R-:W-:-:S03]  /*04a0*/  LOP3.LUT R19, R0, 0xffffffc0, RZ, 0xc0, !PT ;  /* 0xffffffc000137812 */ /* 0x000fc600078ec0ff */
[----:B------:R-:W-:Y:S02]  /*04b0*/  IMAD.MOV.U32 R5, RZ, RZ, RZ ;  /* 0x000000ffff057224 */ /* 0x000fe400078e00ff */
[----:B------:R-:W-:Y:S02]  /*04c0*/  IMAD.MOV.U32 R16, RZ, RZ, RZ ;  /* 0x000000ffff107224 */ /* 0x000fe400078e00ff */
[----:B------:R-:W-:Y:S02]  /*04d0*/  IMAD.IADD R0, R2, 0x1, -R19 ;  /* 0x0000000102007824 */ /* 0x000fe400078e0a13 */
[----:B------:R-:W-:Y:S01]  /*04e0*/  IMAD.MOV.U32 R18, RZ, RZ, RZ ;  /* 0x000000ffff127224 */ /* 0x000fe200078e00ff */
[----:B------:R1:W2:Y:S01]  /*04f0*/  @!P0 LDG.E.EL R5, desc[UR4][R12.64] ;  /* 0x000000040c058981 */ /* 0x0002a2000c2e1900 */
[----:B------:R-:W-:Y:S02]  /*0500*/  IMAD.SHL.U32 R19, R3, 0x40, RZ ;  /* 0x0000004003137824 */ /* 0x000fe400078e00ff */
[----:B---3--:R-:W-:Y:S01]  /*0510*/  IMAD.WIDE R6, R4, 0x4, R6 ;  /* 0x0000000404067825 */ /* 0x008fe200078e0206 */
[----:B------:R3:W4:Y:S01]  /*0520*/  @!P0 LDG.E.EL R16, desc[UR4][R14.64] ;  /* 0x000000040e108981 */ /* 0x000722000c2e1900 */
[----:B------:R-:W-:-:S02]  /*0530*/  SHF.R.S32.HI R20, RZ, 0x1f, R17 ;  /* 0x0000001fff147819 */ /* 0x000fc40000011411 */
[----:B------:R-:W-:Y:S01]  /*0540*/  IMAD.MOV.U32 R4, RZ, RZ, RZ ;  /* 0x000000ffff047224 */ /* 0x000fe200078e00ff */
[----:B------:R-:W-:Y:S01]  /*0550*/  IADD3 R21, P2, P3, R19, R0, R17 ;  /* 0x0000000013157210 */ /* 0x000fe20007b5e011 */
[----:B------:R5:W4:Y:S01]  /*0560*/  @!P0 LDG.E.EL R18, desc[UR4][R10.64] ;  /* 0x000000040a128981 */ /* 0x000b22000c2e1900 */
[----:B------:R-:W-:Y:S01]  /*0570*/  SHF.R.S32.HI R17, RZ, 0x1f, R0 ;  /* 0x0000001fff117819 */ /* 0x000fe20000011400 */
[----:B------:R-:W-:Y:S01]  /*0580*/  IMAD.MOV.U32 R0, RZ, RZ, RZ ;  /* 0x000000ffff007224 */ /* 0x000fe200078e00ff */
[----:B------:R-:W-:Y:S01]  /*0590*/  SHF.R.S32.HI R19, RZ, 0x1f, R19 ;  /* 0x0000001fff137819 */ /* 0x000fe20000011413 */
[----:B------:R-:W4:Y:S01]  /*05a0*/  @!P0 LDG.E R4, desc[UR4][R8.64] ;  /* 0x0000000408048981 */ /* 0x000f22000c1e1900 */
[----:B------:R-:W-:Y:S02]  /*05b0*/  ISETP.GT.AND P1, PT, R3, 0x1f, PT ;  /* 0x0000001f0300780c */ /* 0x000fe40003f24270 */
[----:B------:R-:W-:Y:S01]  /*05c0*/  IADD3.X R20, R19, R17, R20, P2, P3 ;  /* 0x0000001113147210 */ /* 0x000fe200017e6414 */
[----:B------:R-:W4:Y:S01]  /*05d0*/  @!P0 LDG.E.EL R0, desc[UR4][R6.64] ;  /* 0x0000000406008981 */ /* 0x000f22000c2e1900 */
[C---:B-1----:R-:W-:Y:S01]  /*05e0*/  LEA R12, P2, R21.reuse, UR6, 0x2 ;  /* 0x00000006150c7c11 */ /* 0x042fe2000f8410ff */
[----:B---3--:R-:W-:Y:S01]  /*05f0*/  IMAD.MOV.U32 R14, RZ, RZ, RZ ;  /* 0x000000ffff0e7224 */ /* 0x008fe200078e00ff */
[----:B-----5:R-:W1:Y:S02]  /*0600*/  LDC.64 R10, c[0x0][0x250] ;  /* 0x00009400ff0a7b82 */ /* 0x020e640000000a00 */
[----:B------:R-:W-:-:S05]  /*0610*/  LEA.HI.X R13, R21, UR7, R20, 0x2, P2 ;  /* 0x00000007150d7c11 */ /* 0x000fca00090f1414 */
[----:B------:R-:W3:Y:S01]  /*0620*/  @P1 LDG.E R14, desc[UR4][R12.64+-0x2000] ;  /* 0xffe000040c0e1981 */ /* 0x000ee2000c1e1900 */
[----:B-1----:R-:W-:Y:S01]  /*0630*/  IMAD.WIDE R10, R2, 0x4, R10 ;  /* 0x00000004020a7825 */ /* 0x002fe200078e020a */
[----:B--2---:R-:W-:Y:S02]  /*0640*/  SEL R5, R5, RZ, !P0 ;  /* 0x000000ff05057207 */ /* 0x004fe40004000000 */
[----:B----4-:R-:W-:Y:S02]  /*0650*/  SEL R16, R16, RZ, !P0 ;  /* 0x000000ff10107207 */ /* 0x010fe40004000000 */
[----:B------:R-:W-:-:S03]  /*0660*/  SEL R18, R18, RZ, !P0 ;  /* 0x000000ff12127207 */ /* 0x000fc60004000000 */
[----:B------:R-:W-:Y:S01]  /*0670*/  FADD R16, -R5, R16 ;  /* 0x0000001005107221 */ /* 0x000fe20000000100 */
[----:B------:R-:W-:-:S03]  /*0680*/  SEL R3, R4, RZ, !P0 ;  /* 0x000000ff04037207 */ /* 0x000fc60004000000 */
[----:B------:R-:W-:Y:S01]  /*0690*/  FFMA R18, R16, R18, R5 ;  /* 0x0000001210127223 */ /* 0x000fe20000000005 */
[----:B------:R-:W-:-:S03]  /*06a0*/  SEL R0, R0, RZ, !P0 ;  /* 0x000000ff00007207 */ /* 0x000fc60004000000 */
[----:B------:R-:W-:-:S04]  /*06b0*/  FADD R18, -R3, R18 ;  /* 0x0000001203127221 */ /* 0x000fc80000000100 */
[----:B------:R-:W-:Y:S01]  /*06c0*/  FFMA R3, R18, R0, R3 ;  /* 0x0000000012037223 */ /* 0x000fe20000000003 */
[----:B---3--:R-:W-:-:S05]  /*06d0*/  @P0 SEL R3, R14, RZ, P1 ;  /* 0x000000ff0e030207 */ /* 0x008fca0000800000 */
[----:B------:R-:W-:Y:S01]  /*06e0*/  STG.E desc[UR4][R10.64], R3 ;  /* 0x000000030a007986 */ /* 0x000fe2000c101904 */
[----:B------:R-:W-:Y:S05]  /*06f0*/  EXIT ;  /* 0x000000000000794d */ /* 0x000fea0003800000 */
.L_x_0:
[----:B------:R-:W-:-:S00]  /*0700*/  BRA `(.L_x_0) ;  /* 0xfffffffc00fc7947 */ /* 0x000fc0000383ffff */
[----:B------:R-:W-:-:S00]  /*0710*/  NOP ;  /* 0x0000000000007918 */ /* 0x000fc00000000000 */
        /* <DEDUP_REMOVED lines=14> */
.L_x_1:


//--------------------- .nv.constant0.triton_poi_fused_cat_23 --------------------------
	.section	.nv.constant0.triton_poi_fused_cat_23,"a",@progbits
	.sectionflags	@""
	.align	4
.nv.constant0.triton_poi_fused_cat_23:
	.zero		604
